//
// Generated by NVIDIA NVVM Compiler
//
// Compiler Build ID: CL-36424714
// Cuda compilation tools, release 13.0, V13.0.88
// Based on NVVM 20.0.0
//

.version 9.0
.target sm_100
.address_size 64

	// .globl	_Z1kPi

.visible .entry _Z1kPi(
	.param .u64 .ptr .align 1 _Z1kPi_param_0
)
{
	.reg .pred 	%p<3>;
	.reg .b32 	%r<9>;
	.reg .b64 	%rd<7>;

	ld.param.u64 	%rd3, [_Z1kPi_param_0];
	cvta.to.global.u64 	%rd1, %rd3;
	mov.u32 	%r2, %tid.x;
	mov.u32 	%r3, %ntid.x;
	mov.u32 	%r4, %ctaid.x;
	mad.lo.s32 	%r1, %r3, %r4, %r2;
	setp.lt.s32 	%p1, %r1, 0;
	mul.wide.u32 	%rd4, %r1, 4;
	add.s64 	%rd2, %rd1, %rd4;
	@%p1 bra 	$L__BB0_2;
	sub.s32 	%r5, 7, %r1;
	st.global.u32 	[%rd2], %r5;
$L__BB0_2:
	bar.sync 	0;
	and.b32  	%r6, %r1, -2147483647;
	setp.ne.s32 	%p2, %r6, 1;
	@%p2 bra 	$L__BB0_4;
	ld.global.u32 	%r7, [%rd2];
	mul.wide.s32 	%rd5, %r7, 4;
	add.s64 	%rd6, %rd1, %rd5;
	ld.global.u32 	%r8, [%rd6];
	st.global.u32 	[%rd2], %r8;
$L__BB0_4:
	ret;

}


// ===== COMPILED SASS (sm_100) =====

	.target	sm_100

	.elftype	@"ET_EXEC"


//--------------------- .note.nv.tkinfo           --------------------------
	.section	.note.nv.tkinfo,"",@"SHT_NOTE"
	.sectionflags	@"SHF_NOTE_NV_TKINFO"
	.tkinfo
        /*0018*/ 	.word	0x00000002
        /*0030*/ 	.string	""
        /*0030*/ 	.string	"ptxas"
        /*0030*/ 	.string	"Cuda compilation tools, release 13.0, V13.0.88"
        /*0030*/ 	.string	"Build cuda_13.0.r13.0/compiler.36424714_0"
        /*0030*/ 	.string	"-arch sm_100 -m 64 "



//--------------------- .note.nv.cuinfo           --------------------------
	.section	.note.nv.cuinfo,"",@"SHT_NOTE"
	.sectionflags	@"SHF_NOTE_NV_CUINFO"
        /*0018*/ 	.short	0x0002
        /*001a*/ 	.short	0x0064
        /*001c*/ 	.short	0x0082
	.zero		2


//--------------------- .nv.info                  --------------------------
	.section	.nv.info,"",@"SHT_CUDA_INFO"
	.align	4


	//----- nvinfo : EIATTR_REGCOUNT
	.align		4
        /*0000*/ 	.byte	0x04, 0x2f
        /*0002*/ 	.short	(.L_1 - .L_0)
	.align		4
.L_0:
        /*0004*/ 	.word	index@(_Z1kPi)
        /*0008*/ 	.word	0x0000000a


	//----- nvinfo : EIATTR_FRAME_SIZE
	.align		4
.L_1:
        /*000c*/ 	.byte	0x04, 0x11
        /*000e*/ 	.short	(.L_3 - .L_2)
	.align		4
.L_2:
        /*0010*/ 	.word	index@(_Z1kPi)
        /*0014*/ 	.word	0x00000000


	//----- nvinfo : EIATTR_MIN_STACK_SIZE
	.align		4
.L_3:
        /*0018*/ 	.byte	0x04, 0x12
        /*001a*/ 	.short	(.L_5 - .L_4)
	.align		4
.L_4:
        /*001c*/ 	.word	index@(_Z1kPi)
        /*0020*/ 	.word	0x00000000
.L_5:


//--------------------- .nv.compat                --------------------------
	.section	.nv.compat,"",@"SHT_CUDA_COMPAT_INFO"
	.align	4
        /*0000*/ 	.byte	0x02, 0x09, 0x00, 0x00, 0x02, 0x02, 0x01, 0x00, 0x02, 0x05, 0x05, 0x00, 0x03, 0x07, 0x01, 0x01
        /*0010*/ 	.byte	0x02, 0x03, 0x00, 0x00, 0x02, 0x06, 0x01, 0x00, 0x04, 0x0b, 0x08, 0x00, 0x09, 0x00, 0x00, 0x00
        /*0020*/ 	.byte	0x00, 0x00, 0x00, 0x00


//--------------------- .nv.info._Z1kPi           --------------------------
	.section	.nv.info._Z1kPi,"",@"SHT_CUDA_INFO"
	.sectionflags	@""
	.align	4


	//----- nvinfo : EIATTR_CUDA_API_VERSION
	.align		4
        /*0000*/ 	.byte	0x04, 0x37
        /*0002*/ 	.short	(.L_7 - .L_6)
.L_6:
        /*0004*/ 	.word	0x00000082


	//----- nvinfo : EIATTR_KPARAM_INFO
	.align		4
.L_7:
        /*0008*/ 	.byte	0x04, 0x17
        /*000a*/ 	.short	(.L_9 - .L_8)
.L_8:
        /*000c*/ 	.word	0x00000000
        /*0010*/ 	.short	0x0000
        /*0012*/ 	.short	0x0000
        /*0014*/ 	.byte	0x00, 0xf5, 0x21, 0x00


	//----- nvinfo : EIATTR_SPARSE_MMA_MASK
	.align		4
.L_9:
        /*0018*/ 	.byte	0x03, 0x50
        /*001a*/ 	.short	0x0000


	//----- nvinfo : EIATTR_MAXREG_COUNT
	.align		4
        /*001c*/ 	.byte	0x03, 0x1b
        /*001e*/ 	.short	0x00ff


	//----- nvinfo : EIATTR_NUM_BARRIERS
	.align		4
        /*0020*/ 	.byte	0x02, 0x4c
        /*0022*/ 	.byte	0x01
	.zero		1


	//----- nvinfo : EIATTR_MERCURY_ISA_VERSION
	.align		4
        /*0024*/ 	.byte	0x03, 0x5f
        /*0026*/ 	.short	0x0101


	//----- nvinfo : EIATTR_VRC_CTA_INIT_COUNT
	.align		4
        /*0028*/ 	.byte	0x02, 0x4a
	.zero		1
	.zero		1


	//----- nvinfo : EIATTR_EXIT_INSTR_OFFSETS
	.align		4
        /*002c*/ 	.byte	0x04, 0x1c
        /*002e*/ 	.short	(.L_11 - .L_10)


	//   ....[0]....
.L_10:
        /*0030*/ 	.word	0x000000e0


	//   ....[1]....
        /*0034*/ 	.word	0x00000130


	//----- nvinfo : EIATTR_CBANK_PARAM_SIZE
	.align		4
.L_11:
        /*0038*/ 	.byte	0x03, 0x19
        /*003a*/ 	.short	0x0008


	//----- nvinfo : EIATTR_PARAM_CBANK
	.align		4
        /*003c*/ 	.byte	0x04, 0x0a
        /*003e*/ 	.short	(.L_13 - .L_12)
	.align		4
.L_12:
        /*0040*/ 	.word	index@(.nv.constant0._Z1kPi)
        /*0044*/ 	.short	0x0380
        /*0046*/ 	.short	0x0008


	//----- nvinfo : EIATTR_SW_WAR
	.align		4
.L_13:
        /*0048*/ 	.byte	0x04, 0x36
        /*004a*/ 	.short	(.L_15 - .L_14)
.L_14:
        /*004c*/ 	.word	0x00000008
.L_15:


//--------------------- .nv.callgraph             --------------------------
	.section	.nv.callgraph,"",@"SHT_CUDA_CALLGRAPH"
	.align	4
	.sectionentsize	8
	.align		4
        /*0000*/ 	.word	0x00000000
	.align		4
        /*0004*/ 	.word	0xffffffff
	.align		4
        /*0008*/ 	.word	0x00000000
	.align		4
        /*000c*/ 	.word	0xfffffffe
	.align		4
        /*0010*/ 	.word	0x00000000
	.align		4
        /*0014*/ 	.word	0xfffffffd
	.align		4
        /*0018*/ 	.word	0x00000000
	.align		4
        /*001c*/ 	.word	0xfffffffc


//--------------------- .text._Z1kPi              --------------------------
	.section	.text._Z1kPi,"ax",@progbits
	.align	128
        .global         _Z1kPi
        .type           _Z1kPi,@function
        .size           _Z1kPi,(.L_x_1 - _Z1kPi)
        .other          _Z1kPi,@"STO_CUDA_ENTRY STV_DEFAULT"
_Z1kPi:
.text._Z1kPi:
[----:B------:R-:W-:Y:S01]  /*0000*/  LDC R1, c[0x0][0x37c] ;  /* 0x0000df00ff017b82 */ /* 0x000fe20000000800 */
[----:B------:R-:W0:Y:S01]  /*0010*/  S2R R7, SR_TID.X ;  /* 0x0000000000077919 */ /* 0x000e220000002100 */
[----:B------:R-:W0:Y:S06]  /*0020*/  LDCU UR4, c[0x0][0x360] ;  /* 0x00006c00ff0477ac */ /* 0x000e2c0008000800 */
[----:B------:R-:W1:Y:S01]  /*0030*/  LDC.64 R4, c[0x0][0x380] ;  /* 0x0000e000ff047b82 */ /* 0x000e620000000a00 */
[----:B------:R-:W0:Y:S02]  /*0040*/  S2R R0, SR_CTAID.X ;  /* 0x0000000000007919 */ /* 0x000e240000002500 */
[----:B0-----:R-:W-:Y:S01]  /*0050*/  IMAD R7, R0, UR4, R7 ;  /* 0x0000000400077c24 */ /* 0x001fe2000f8e0207 */
[----:B------:R-:W0:Y:S03]  /*0060*/  LDCU.64 UR4, c[0x0][0x358] ;  /* 0x00006b00ff0477ac */ /* 0x000e260008000a00 */
[C---:B-1----:R-:W-:Y:S01]  /*0070*/  IMAD.WIDE.U32 R2, R7.reuse, 0x4, R4 ;  /* 0x0000000407027825 */ /* 0x042fe200078e0004 */
[----:B------:R-:W-:-:S02]  /*0080*/  ISETP.GE.AND P0, PT, R7, RZ, PT ;  /* 0x000000ff0700720c */ /* 0x000fc40003f06270 */
[----:B------:R-:W-:-:S04]  /*0090*/  LOP3.LUT R0, R7, 0x80000001, RZ, 0xc0, !PT ;  /* 0x8000000107007812 */ /* 0x000fc800078ec0ff */
[----:B------:R-:W-:-:S07]  /*00a0*/  ISETP.NE.AND P1, PT, R0, 0x1, PT ;  /* 0x000000010000780c */ /* 0x000fce0003f25270 */
[----:B------:R-:W-:-:S05]  /*00b0*/  @P0 IADD3 R7, PT, PT, -R7, 0x7, RZ ;  /* 0x0000000707070810 */ /* 0x000fca0007ffe1ff */
[----:B0-----:R0:W-:Y:S01]  /*00c0*/  @P0 STG.E desc[UR4][R2.64], R7 ;  /* 0x0000000702000986 */ /* 0x0011e2000c101904 */
[----:B------:R-:W-:Y:S06]  /*00d0*/  BAR.SYNC.DEFER_BLOCKING 0x0 ;  /* 0x0000000000007b1d */ /* 0x000fec0000010000 */
[----:B------:R-:W-:Y:S05]  /*00e0*/  @P1 EXIT ;  /* 0x000000000000194d */ /* 0x000fea0003800000 */
[----:B0-----:R-:W2:Y:S02]  /*00f0*/  LDG.E R7, desc[UR4][R2.64] ;  /* 0x0000000402077981 */ /* 0x001ea4000c1e1900 */
[----:B--2---:R-:W-:-:S06]  /*0100*/  IMAD.WIDE R4, R7, 0x4, R4 ;  /* 0x0000000407047825 */ /* 0x004fcc00078e0204 */
[----:B------:R-:W2:Y:S04]  /*0110*/  LDG.E R5, desc[UR4][R4.64] ;  /* 0x0000000404057981 */ /* 0x000ea8000c1e1900 */
[----:B--2---:R-:W-:Y:S01]  /*0120*/  STG.E desc[UR4][R2.64], R5 ;  /* 0x0000000502007986 */ /* 0x004fe2000c101904 */
[----:B------:R-:W-:Y:S05]  /*0130*/  EXIT ;  /* 0x000000000000794d */ /* 0x000fea0003800000 */
.L_x_0:
[----:B------:R-:W-:-:S00]  /*0140*/  BRA `(.L_x_0) ;  /* 0xfffffffc00fc7947 */ /* 0x000fc0000383ffff */
[----:B------:R-:W-:-:S00]  /*0150*/  NOP ;  /* 0x0000000000007918 */ /* 0x000fc00000000000 */
        /* <DEDUP_REMOVED lines=10> */
.L_x_1:


//--------------------- .nv.shared.reserved.0     --------------------------
	.section	.nv.shared.reserved.0,"aw",@nobits
	.weak		__nv_reservedSMEM_offset_0_alias
	.size		__nv_reservedSMEM_offset_0_alias, 0, 64
	.other		__nv_reservedSMEM_offset_0_alias,@"STO_CUDA_RESERVED_SHARED STV_DEFAULT"
__nv_reservedSMEM_offset_0_alias:
	.zero		0
	.zero		64


//--------------------- .nv.constant0._Z1kPi      --------------------------
	.section	.nv.constant0._Z1kPi,"a",@progbits
	.sectionflags	@""
	.align	4
.nv.constant0._Z1kPi:
	.zero		904


//--------------------- SYMBOLS --------------------------

	.type		.nv.reservedSmem.offset0,@object
	.size		.nv.reservedSmem.offset0,0x4
